//
// Generated by NVIDIA NVVM Compiler
//
// Compiler Build ID: CL-36424714
// Cuda compilation tools, release 13.0, V13.0.88
// Based on NVVM 20.0.0
//

.version 9.0
.target sm_100
.address_size 64

	// .globl	_Z6kernelv
.extern .func  (.param .b32 func_retval0) vprintf
(
	.param .b64 vprintf_param_0,
	.param .b64 vprintf_param_1
)
;
.global .align 1 .b8 $str[30] = {72, 101, 108, 108, 111, 32, 87, 111, 114, 108, 100, 32, 102, 114, 111, 109, 32, 71, 80, 85, 33, 32, 37, 100, 44, 32, 37, 100, 10};

.visible .entry _Z6kernelv()
{
	.local .align 8 .b8 	__local_depot0[8];
	.reg .b64 	%SP;
	.reg .b64 	%SPL;
	.reg .b32 	%r<5>;
	.reg .b64 	%rd<5>;

	mov.u64 	%SPL, __local_depot0;
	cvta.local.u64 	%SP, %SPL;
	add.u64 	%rd1, %SP, 0;
	add.u64 	%rd2, %SPL, 0;
	mov.u32 	%r1, %tid.x;
	mov.u32 	%r2, %ctaid.x;
	st.local.v2.u32 	[%rd2], {%r1, %r2};
	mov.u64 	%rd3, $str;
	cvta.global.u64 	%rd4, %rd3;
	{ // callseq 0, 0
	.param .b64 param0;
	st.param.b64 	[param0], %rd4;
	.param .b64 param1;
	st.param.b64 	[param1], %rd1;
	.param .b32 retval0;
	call.uni (retval0), 
	vprintf, 
	(
	param0, 
	param1
	);
	ld.param.b32 	%r3, [retval0];
	} // callseq 0
	ret;

}


// ===== COMPILED SASS (sm_100) =====

	.target	sm_100

	.elftype	@"ET_EXEC"


//--------------------- .note.nv.tkinfo           --------------------------
	.section	.note.nv.tkinfo,"",@"SHT_NOTE"
	.sectionflags	@"SHF_NOTE_NV_TKINFO"
	.tkinfo
        /*0018*/ 	.word	0x00000002
        /*0030*/ 	.string	""
        /*0030*/ 	.string	"ptxas"
        /*0030*/ 	.string	"Cuda compilation tools, release 13.0, V13.0.88"
        /*0030*/ 	.string	"Build cuda_13.0.r13.0/compiler.36424714_0"
        /*0030*/ 	.string	"-arch sm_100 -m 64 "



//--------------------- .note.nv.cuinfo           --------------------------
	.section	.note.nv.cuinfo,"",@"SHT_NOTE"
	.sectionflags	@"SHF_NOTE_NV_CUINFO"
        /*0018*/ 	.short	0x0002
        /*001a*/ 	.short	0x0064
        /*001c*/ 	.short	0x0082
	.zero		2


//--------------------- .nv.info                  --------------------------
	.section	.nv.info,"",@"SHT_CUDA_INFO"
	.align	4


	//----- nvinfo : EIATTR_REGCOUNT
	.align		4
        /*0000*/ 	.byte	0x04, 0x2f
        /*0002*/ 	.short	(.L_2 - .L_1)
	.align		4
.L_1:
        /*0004*/ 	.word	index@(_Z6kernelv)
        /*0008*/ 	.word	0x00000018


	//----- nvinfo : EIATTR_FRAME_SIZE
	.align		4
.L_2:
        /*000c*/ 	.byte	0x04, 0x11
        /*000e*/ 	.short	(.L_4 - .L_3)
	.align		4
.L_3:
        /*0010*/ 	.word	index@(_Z6kernelv)
        /*0014*/ 	.word	0x00000008


	//----- nvinfo : EIATTR_MIN_STACK_SIZE
	.align		4
.L_4:
        /*0018*/ 	.byte	0x04, 0x12
        /*001a*/ 	.short	(.L_6 - .L_5)
	.align		4
.L_5:
        /*001c*/ 	.word	index@(_Z6kernelv)
        /*0020*/ 	.word	0x00000008
.L_6:


//--------------------- .nv.compat                --------------------------
	.section	.nv.compat,"",@"SHT_CUDA_COMPAT_INFO"
	.align	4
        /*0000*/ 	.byte	0x02, 0x09, 0x00, 0x00, 0x02, 0x02, 0x01, 0x00, 0x02, 0x05, 0x05, 0x00, 0x03, 0x07, 0x01, 0x01
        /*0010*/ 	.byte	0x02, 0x03, 0x00, 0x00, 0x02, 0x06, 0x01, 0x00, 0x04, 0x0b, 0x08, 0x00, 0x09, 0x00, 0x00, 0x00
        /*0020*/ 	.byte	0x00, 0x00, 0x00, 0x00


//--------------------- .nv.info._Z6kernelv       --------------------------
	.section	.nv.info._Z6kernelv,"",@"SHT_CUDA_INFO"
	.sectionflags	@""
	.align	4


	//----- nvinfo : EIATTR_CUDA_API_VERSION
	.align		4
        /*0000*/ 	.byte	0x04, 0x37
        /*0002*/ 	.short	(.L_8 - .L_7)
.L_7:
        /*0004*/ 	.word	0x00000082


	//----- nvinfo : EIATTR_SPARSE_MMA_MASK
	.align		4
.L_8:
        /*0008*/ 	.byte	0x03, 0x50
        /*000a*/ 	.short	0x0000


	//----- nvinfo : EIATTR_MAXREG_COUNT
	.align		4
        /*000c*/ 	.byte	0x03, 0x1b
        /*000e*/ 	.short	0x00ff


	//----- nvinfo : EIATTR_EXTERNS
	.align		4
        /*0010*/ 	.byte	0x04, 0x0f
        /*0012*/ 	.short	(.L_10 - .L_9)


	//   ....[0]....
	.align		4
.L_9:
        /*0014*/ 	.word	index@(vprintf)


	//----- nvinfo : EIATTR_MERCURY_ISA_VERSION
	.align		4
.L_10:
        /*0018*/ 	.byte	0x03, 0x5f
        /*001a*/ 	.short	0x0101


	//----- nvinfo : EIATTR_VRC_CTA_INIT_COUNT
	.align		4
        /*001c*/ 	.byte	0x02, 0x4a
	.zero		1
	.zero		1


	//----- nvinfo : EIATTR_SYSCALL_OFFSETS
	.align		4
        /*0020*/ 	.byte	0x04, 0x46
        /*0022*/ 	.short	(.L_12 - .L_11)


	//   ....[0]....
.L_11:
        /*0024*/ 	.word	0x000000f0


	//----- nvinfo : EIATTR_EXIT_INSTR_OFFSETS
	.align		4
.L_12:
        /*0028*/ 	.byte	0x04, 0x1c
        /*002a*/ 	.short	(.L_14 - .L_13)


	//   ....[0]....
.L_13:
        /*002c*/ 	.word	0x00000100


	//----- nvinfo : EIATTR_SW_WAR
	.align		4
.L_14:
        /*0030*/ 	.byte	0x04, 0x36
        /*0032*/ 	.short	(.L_16 - .L_15)
.L_15:
        /*0034*/ 	.word	0x00000008
.L_16:


//--------------------- .nv.callgraph             --------------------------
	.section	.nv.callgraph,"",@"SHT_CUDA_CALLGRAPH"
	.align	4
	.sectionentsize	8
	.align		4
        /*0000*/ 	.word	0x00000000
	.align		4
        /*0004*/ 	.word	0xffffffff
	.align		4
        /*0008*/ 	.word	index@(_Z6kernelv)
	.align		4
        /*000c*/ 	.word	index@(vprintf)
	.align		4
        /*0010*/ 	.word	0x00000000
	.align		4
        /*0014*/ 	.word	0xfffffffe
	.align		4
        /*0018*/ 	.word	0x00000000
	.align		4
        /*001c*/ 	.word	0xfffffffd
	.align		4
        /*0020*/ 	.word	0x00000000
	.align		4
        /*0024*/ 	.word	0xfffffffc


//--------------------- .nv.constant4             --------------------------
	.section	.nv.constant4,"a",@progbits
	.align	8
	.align		8
.nv.constant4:
        /*0000*/ 	.dword	vprintf
	.align		8
        /*0008*/ 	.dword	$str


//--------------------- .text._Z6kernelv          --------------------------
	.section	.text._Z6kernelv,"ax",@progbits
	.align	128
        .global         _Z6kernelv
        .type           _Z6kernelv,@function
        .size           _Z6kernelv,(.L_x_2 - _Z6kernelv)
        .other          _Z6kernelv,@"STO_CUDA_ENTRY STV_DEFAULT"
_Z6kernelv:
.text._Z6kernelv:
[----:B------:R-:W0:Y:S01]  /*0000*/  LDC R1, c[0x0][0x37c] ;  /* 0x0000df00ff017b82 */ /* 0x000e220000000800 */
[----:B------:R-:W1:Y:S01]  /*0010*/  S2R R8, SR_TID.X ;  /* 0x0000000000087919 */ /* 0x000e620000002100 */
[----:B0-----:R-:W-:Y:S01]  /*0020*/  VIADD R1, R1, 0xfffffff8 ;  /* 0xfffffff801017836 */ /* 0x001fe20000000000 */
[----:B------:R-:W-:Y:S01]  /*0030*/  MOV R0, 0x0 ;  /* 0x0000000000007802 */ /* 0x000fe20000000f00 */
[----:B------:R-:W0:Y:S01]  /*0040*/  LDCU UR4, c[0x0][0x2f8] ;  /* 0x00005f00ff0477ac */ /* 0x000e220008000800 */
[----:B------:R-:W1:Y:S03]  /*0050*/  S2R R9, SR_CTAID.X ;  /* 0x0000000000097919 */ /* 0x000e660000002500 */
[----:B------:R2:W3:Y:S01]  /*0060*/  LDC.64 R2, c[0x4][R0] ;  /* 0x0100000000027b82 */ /* 0x0004e20000000a00 */
[----:B------:R-:W4:Y:S01]  /*0070*/  LDCU.64 UR6, c[0x4][0x8] ;  /* 0x01000100ff0677ac */ /* 0x000f220008000a00 */
[----:B------:R-:W5:Y:S01]  /*0080*/  LDCU UR5, c[0x0][0x2fc] ;  /* 0x00005f80ff0577ac */ /* 0x000f620008000800 */
[----:B0-----:R-:W-:Y:S01]  /*0090*/  IADD3 R6, P0, PT, R1, UR4, RZ ;  /* 0x0000000401067c10 */ /* 0x001fe2000ff1e0ff */
[----:B----4-:R-:W-:Y:S01]  /*00a0*/  IMAD.U32 R4, RZ, RZ, UR6 ;  /* 0x00000006ff047e24 */ /* 0x010fe2000f8e00ff */
[----:B------:R-:W-:-:S03]  /*00b0*/  MOV R5, UR7 ;  /* 0x0000000700057c02 */ /* 0x000fc60008000f00 */
[----:B-----5:R-:W-:Y:S01]  /*00c0*/  IMAD.X R7, RZ, RZ, UR5, P0 ;  /* 0x00000005ff077e24 */ /* 0x020fe200080e06ff */
[----:B-1----:R2:W-:Y:S07]  /*00d0*/  STL.64 [R1], R8 ;  /* 0x0000000801007387 */ /* 0x0025ee0000100a00 */
[----:B------:R-:W-:-:S07]  /*00e0*/  LEPC R20, `(.L_x_0) ;  /* 0x000000001014794e */ /* 0x000fce0000000000 */
[----:B--23--:R-:W-:Y:S05]  /*00f0*/  CALL.ABS.NOINC R2 ;  /* 0x0000000002007343 */ /* 0x00cfea0003c00000 */
.L_x_0:
[----:B------:R-:W-:Y:S05]  /*0100*/  EXIT ;  /* 0x000000000000794d */ /* 0x000fea0003800000 */
.L_x_1:
[----:B------:R-:W-:-:S00]  /*0110*/  BRA `(.L_x_1) ;  /* 0xfffffffc00fc7947 */ /* 0x000fc0000383ffff */
[----:B------:R-:W-:-:S00]  /*0120*/  NOP ;  /* 0x0000000000007918 */ /* 0x000fc00000000000 */
        /* <DEDUP_REMOVED lines=13> */
.L_x_2:


//--------------------- .nv.global.init           --------------------------
	.section	.nv.global.init,"aw",@progbits
.nv.global.init:
	.type		$str,@object
	.size		$str,(.L_0 - $str)
$str:
        /*0000*/ 	.byte	0x48, 0x65, 0x6c, 0x6c, 0x6f, 0x20, 0x57, 0x6f, 0x72, 0x6c, 0x64, 0x20, 0x66, 0x72, 0x6f, 0x6d
        /*0010*/ 	.byte	0x20, 0x47, 0x50, 0x55, 0x21, 0x20, 0x25, 0x64, 0x2c, 0x20, 0x25, 0x64, 0x0a, 0x00
.L_0:


//--------------------- .nv.shared.reserved.0     --------------------------
	.section	.nv.shared.reserved.0,"aw",@nobits
	.weak		__nv_reservedSMEM_offset_0_alias
	.size		__nv_reservedSMEM_offset_0_alias, 0, 64
	.other		__nv_reservedSMEM_offset_0_alias,@"STO_CUDA_RESERVED_SHARED STV_DEFAULT"
__nv_reservedSMEM_offset_0_alias:
	.zero		0
	.zero		64


//--------------------- .nv.constant0._Z6kernelv  --------------------------
	.section	.nv.constant0._Z6kernelv,"a",@progbits
	.sectionflags	@""
	.align	4
.nv.constant0._Z6kernelv:
	.zero		896


//--------------------- SYMBOLS --------------------------

	.type		.nv.reservedSmem.offset0,@object
	.size		.nv.reservedSmem.offset0,0x4
	.type		vprintf,@function
